	.headerflags	@"EF_CUDA_TEXMODE_UNIFIED EF_CUDA_64BIT_ADDRESS EF_CUDA_SM86 EF_CUDA_VIRTUAL_SM(EF_CUDA_SM86)"
	.elftype	@"ET_EXEC"


//--------------------- .nv.info                  --------------------------
	.section	.nv.info,"",@"SHT_CUDA_INFO"
	.align	4


	//----- nvinfo : EIATTR_REGCOUNT
	.align		4
        /*0000*/ 	.byte	0x04, 0x2f
        /*0002*/ 	.short	(.L_1 - .L_0)
	.align		4
.L_0:
        /*0004*/ 	.word	index@(triton_poi_fused_silu_0)
        /*0008*/ 	.word	0x0000000a


	//----- nvinfo : EIATTR_MIN_STACK_SIZE
	.align		4
.L_1:
        /*000c*/ 	.byte	0x04, 0x12
        /*000e*/ 	.short	(.L_3 - .L_2)
	.align		4
.L_2:
        /*0010*/ 	.word	index@(triton_poi_fused_silu_0)
        /*0014*/ 	.word	0x00000000


	//----- nvinfo : EIATTR_FRAME_SIZE
	.align		4
.L_3:
        /*0018*/ 	.byte	0x04, 0x11
        /*001a*/ 	.short	(.L_5 - .L_4)
	.align		4
.L_4:
        /*001c*/ 	.word	index@(triton_poi_fused_silu_0)
        /*0020*/ 	.word	0x00000000


	//----- nvinfo : EIATTR_MIN_STACK_SIZE
	.align		4
.L_5:
        /*0024*/ 	.byte	0x04, 0x12
        /*0026*/ 	.short	(.L_7 - .L_6)
	.align		4
.L_6:
        /*0028*/ 	.word	index@(triton_poi_fused_silu_0)
        /*002c*/ 	.word	0x00000000
.L_7:


//--------------------- .nv.info.triton_poi_fused_silu_0 --------------------------
	.section	.nv.info.triton_poi_fused_silu_0,"",@"SHT_CUDA_INFO"
	.sectionflags	@""
	.align	4


	//----- nvinfo : EIATTR_CUDA_API_VERSION
	.align		4
        /*0000*/ 	.byte	0x04, 0x37
        /*0002*/ 	.short	(.L_9 - .L_8)
.L_8:
        /*0004*/ 	.word	0x0000007c


	//----- nvinfo : EIATTR_SW2861232_WAR
	.align		4
.L_9:
        /*0008*/ 	.byte	0x01, 0x35
	.zero		2


	//----- nvinfo : EIATTR_PARAM_CBANK
	.align		4
        /*000c*/ 	.byte	0x04, 0x0a
        /*000e*/ 	.short	(.L_11 - .L_10)
	.align		4
.L_10:
        /*0010*/ 	.word	index@(.nv.constant0.triton_poi_fused_silu_0)
        /*0014*/ 	.short	0x0160
        /*0016*/ 	.short	0x0020


	//----- nvinfo : EIATTR_CBANK_PARAM_SIZE
	.align		4
.L_11:
        /*0018*/ 	.byte	0x03, 0x19
        /*001a*/ 	.short	0x0020


	//----- nvinfo : EIATTR_KPARAM_INFO
	.align		4
        /*001c*/ 	.byte	0x04, 0x17
        /*001e*/ 	.short	(.L_13 - .L_12)
.L_12:
        /*0020*/ 	.word	0x00000000
        /*0024*/ 	.short	0x0003
        /*0026*/ 	.short	0x0018
        /*0028*/ 	.byte	0x00, 0xf4, 0x21, 0x00


	//----- nvinfo : EIATTR_KPARAM_INFO
	.align		4
.L_13:
        /*002c*/ 	.byte	0x04, 0x17
        /*002e*/ 	.short	(.L_15 - .L_14)
.L_14:
        /*0030*/ 	.word	0x00000000
        /*0034*/ 	.short	0x0002
        /*0036*/ 	.short	0x0010
        /*0038*/ 	.byte	0x00, 0xf0, 0x11, 0x00


	//----- nvinfo : EIATTR_KPARAM_INFO
	.align		4
.L_15:
        /*003c*/ 	.byte	0x04, 0x17
        /*003e*/ 	.short	(.L_17 - .L_16)
.L_16:
        /*0040*/ 	.word	0x00000000
        /*0044*/ 	.short	0x0001
        /*0046*/ 	.short	0x0008
        /*0048*/ 	.byte	0x00, 0xf4, 0x21, 0x00


	//----- nvinfo : EIATTR_KPARAM_INFO
	.align		4
.L_17:
        /*004c*/ 	.byte	0x04, 0x17
        /*004e*/ 	.short	(.L_19 - .L_18)
.L_18:
        /*0050*/ 	.word	0x00000000
        /*0054*/ 	.short	0x0000
        /*0056*/ 	.short	0x0000
        /*0058*/ 	.byte	0x00, 0xf4, 0x21, 0x00


	//----- nvinfo : EIATTR_MAXREG_COUNT
	.align		4
.L_19:
        /*005c*/ 	.byte	0x03, 0x1b
        /*005e*/ 	.short	0x00ff


	//----- nvinfo : EIATTR_EXIT_INSTR_OFFSETS
	.align		4
        /*0060*/ 	.byte	0x04, 0x1c
        /*0062*/ 	.short	(.L_21 - .L_20)


	//   ....[0]....
.L_20:
        /*0064*/ 	.word	0x000001d0


	//   ....[1]....
        /*0068*/ 	.word	0x00000210


	//----- nvinfo : EIATTR_REQNTID
	.align		4
.L_21:
        /*006c*/ 	.byte	0x04, 0x10
        /*006e*/ 	.short	(.L_23 - .L_22)
.L_22:
        /*0070*/ 	.word	0x00000080
        /*0074*/ 	.word	0x00000001
        /*0078*/ 	.word	0x00000001


	//----- nvinfo : EIATTR_CRS_STACK_SIZE
	.align		4
.L_23:
        /*007c*/ 	.byte	0x04, 0x1e
        /*007e*/ 	.short	(.L_25 - .L_24)
.L_24:
        /*0080*/ 	.word	0x00000000
.L_25:


//--------------------- .nv.callgraph             --------------------------
	.section	.nv.callgraph,"",@"SHT_CUDA_CALLGRAPH"
	.align	4
	.sectionentsize	8
	.align		4
        /*0000*/ 	.word	0x00000000
	.align		4
        /*0004*/ 	.word	0xffffffff
	.align		4
        /*0008*/ 	.word	0x00000000
	.align		4
        /*000c*/ 	.word	0xfffffffe
	.align		4
        /*0010*/ 	.word	0x00000000
	.align		4
        /*0014*/ 	.word	0xfffffffd
	.align		4
        /*0018*/ 	.word	0x00000000
	.align		4
        /*001c*/ 	.word	0xfffffffc


//--------------------- .nv.rel.action            --------------------------
	.section	.nv.rel.action,"",@"SHT_CUDA_RELOCINFO"
	.align	8
	.sectionentsize	8
        /*0000*/ 	.byte	0x73, 0x00, 0x00, 0x00, 0x00, 0x00, 0x00, 0x00, 0x00, 0x00, 0x00, 0x11, 0x25, 0x00, 0x05, 0x36


//--------------------- .nv.constant0.triton_poi_fused_silu_0 --------------------------
	.section	.nv.constant0.triton_poi_fused_silu_0,"a",@progbits
	.sectionflags	@""
	.align	4
.nv.constant0.triton_poi_fused_silu_0:
	.zero		384


//--------------------- .text.triton_poi_fused_silu_0 --------------------------
	.section	.text.triton_poi_fused_silu_0,"ax",@progbits
	.sectioninfo	@"SHI_REGISTERS=10"
	.align	128
        .global         triton_poi_fused_silu_0
        .type           triton_poi_fused_silu_0,@function
        .size           triton_poi_fused_silu_0,(.L_x_3 - triton_poi_fused_silu_0)
        .other          triton_poi_fused_silu_0,@"STO_CUDA_ENTRY STV_DEFAULT"
triton_poi_fused_silu_0:
.text.triton_poi_fused_silu_0:
[----:B------:R-:W-:Y:S02]  /*0000*/  MOV R1, c[0x0][0x28] ;  /* 0x00000a0000017a02 */ /* 0x000fe40000000f00 */
[----:B------:R-:W0:Y:S01]  /*0010*/  S2R R0, SR_TID.X ;  /* 0x0000000000007919 */ /* 0x000e220000002100 */
[----:B------:R-:W-:Y:S01]  /*0020*/  ULDC.64 UR4, c[0x0][0x118] ;  /* 0x0000460000047ab9 */ /* 0x000fe20000000a00 */
[----:B------:R-:W-:Y:S01]  /*0030*/  BSSY B0, `(.L_x_0) ;  /* 0x000000a000007945 */ /* 0x000fe20003800000 */
[----:B------:R-:W-:Y:S01]  /*0040*/  MOV R7, 0x2 ;  /* 0x0000000200077802 */ /* 0x000fe20000000f00 */
[----:B------:R-:W1:Y:S01]  /*0050*/  S2R R3, SR_CTAID.X ;  /* 0x0000000000037919 */ /* 0x000e620000002500 */
[----:B------:R-:W-:Y:S02]  /*0060*/  PRMT R2, RZ, 0x7610, R2 ;  /* 0x00007610ff027816 */ /* 0x000fe40000000002 */
[----:B0-----:R-:W-:-:S04]  /*0070*/  LOP3.LUT R0, R0, 0x7f, RZ, 0xc0, !PT ;  /* 0x0000007f00007812 */ /* 0x001fc800078ec0ff */
[----:B-1----:R-:W-:-:S04]  /*0080*/  LEA R0, R3, R0, 0x7 ;  /* 0x0000000003007211 */ /* 0x002fc800078e38ff */
[----:B------:R-:W-:-:S13]  /*0090*/  ISETP.GE.AND P0, PT, R0, 0xc00, PT ;  /* 0x00000c000000780c */ /* 0x000fda0003f06270 */
[----:B------:R-:W-:Y:S05]  /*00a0*/  @P0 BRA `(.L_x_1) ;  /* 0x0000002000000947 */ /* 0x000fea0003800000 */
[----:B------:R-:W-:-:S06]  /*00b0*/  IMAD.WIDE R2, R0, R7, c[0x0][0x160] ;  /* 0x0000580000027625 */ /* 0x000fcc00078e0207 */
[----:B------:R0:W5:Y:S02]  /*00c0*/  LDG.E.U16 R2, [R2.64] ;  /* 0x0000000402027981 */ /* 0x000164000c1e1500 */
.L_x_1:
[----:B------:R-:W-:Y:S05]  /*00d0*/  BSYNC B0 ;  /* 0x0000000000007941 */ /* 0x000fea0003800000 */
.L_x_0:
[----:B-----5:R-:W-:Y:S02]  /*00e0*/  SHF.L.U32 R2, R2, 0x10, RZ ;  /* 0x0000001002027819 */ /* 0x020fe400000006ff */
[----:B------:R-:W-:-:S03]  /*00f0*/  MOV R5, 0x3e800000 ;  /* 0x3e80000000057802 */ /* 0x000fc60000000f00 */
[----:B0-----:R-:W-:-:S04]  /*0100*/  FADD R3, RZ, -R2 ;  /* 0x80000002ff037221 */ /* 0x001fc80000000000 */
[----:B------:R-:W-:-:S05]  /*0110*/  FMUL R3, R3, 1.4426950216293334961 ;  /* 0x3fb8aa3b03037820 */ /* 0x000fca0000400000 */
[----:B------:R-:W-:-:S13]  /*0120*/  FSETP.GEU.AND P1, PT, R3, -126, PT ;  /* 0xc2fc00000300780b */ /* 0x000fda0003f2e000 */
[----:B------:R-:W-:-:S04]  /*0130*/  @!P1 FMUL R3, R3, 0.5 ;  /* 0x3f00000003039820 */ /* 0x000fc80000400000 */
[----:B------:R-:W0:Y:S02]  /*0140*/  MUFU.EX2 R4, R3 ;  /* 0x0000000300047308 */ /* 0x000e240000000800 */
[----:B0-----:R-:W-:-:S04]  /*0150*/  @!P1 FMUL R4, R4, R4 ;  /* 0x0000000404049220 */ /* 0x001fc80000400000 */
[----:B------:R-:W-:-:S05]  /*0160*/  FADD R4, R4, 1 ;  /* 0x3f80000004047421 */ /* 0x000fca0000000000 */
[----:B------:R-:W-:-:S04]  /*0170*/  FSETP.GT.AND P1, PT, R4, 8.50705917302346158658e+37, PT ;  /* 0x7e8000000400780b */ /* 0x000fc80003f24000 */
[----:B------:R-:W-:-:S09]  /*0180*/  FSEL R5, R5, 1, P1 ;  /* 0x3f80000005057808 */ /* 0x000fd20000800000 */
[----:B------:R-:W-:-:S06]  /*0190*/  @P1 FMUL R4, R4, 0.25 ;  /* 0x3e80000004041820 */ /* 0x000fcc0000400000 */
[----:B------:R-:W0:Y:S02]  /*01a0*/  MUFU.RCP R4, R4 ;  /* 0x0000000400047308 */ /* 0x000e240000001000 */
[----:B0-----:R-:W-:-:S04]  /*01b0*/  FMUL R5, R4, R5 ;  /* 0x0000000504057220 */ /* 0x001fc80000400000 */
[----:B------:R-:W-:Y:S01]  /*01c0*/  FMUL R5, R2, R5 ;  /* 0x0000000502057220 */ /* 0x000fe20000400000 */
[----:B------:R-:W-:Y:S06]  /*01d0*/  @P0 EXIT ;  /* 0x000000000000094d */ /* 0x000fec0003800000 */
[----:B------:R-:W-:Y:S01]  /*01e0*/  F2FP.BF16.PACK_AB R5, RZ, R5 ;  /* 0x00000005ff05723e */ /* 0x000fe200000010ff */
[----:B------:R-:W-:-:S05]  /*01f0*/  IMAD.WIDE R2, R0, R7, c[0x0][0x168] ;  /* 0x00005a0000027625 */ /* 0x000fca00078e0207 */
[----:B------:R-:W-:Y:S01]  /*0200*/  STG.E.U16 [R2.64], R5 ;  /* 0x0000000502007986 */ /* 0x000fe2000c101504 */
[----:B------:R-:W-:Y:S05]  /*0210*/  EXIT ;  /* 0x000000000000794d */ /* 0x000fea0003800000 */
.L_x_2:
[----:B------:R-:W-:-:S00]  /*0220*/  BRA `(.L_x_2) ;  /* 0xfffffff000007947 */ /* 0x000fc0000383ffff */
[----:B------:R-:W-:-:S00]  /*0230*/  NOP ;  /* 0x0000000000007918 */ /* 0x000fc00000000000 */
        /* <DEDUP_REMOVED lines=12> */
.L_x_3:
